	.headerflags	@"EF_CUDA_TEXMODE_UNIFIED EF_CUDA_64BIT_ADDRESS EF_CUDA_SM89 EF_CUDA_VIRTUAL_SM(EF_CUDA_SM89)"
	.elftype	@"ET_EXEC"


//--------------------- .nv.info                  --------------------------
	.section	.nv.info,"",@"SHT_CUDA_INFO"
	.align	4


	//----- nvinfo : EIATTR_REGCOUNT
	.align		4
        /*0000*/ 	.byte	0x04, 0x2f
        /*0002*/ 	.short	(.L_2 - .L_1)
	.align		4
.L_1:
        /*0004*/ 	.word	index@(triton__0d1d2d3de)
        /*0008*/ 	.word	0x00000019


	//----- nvinfo : EIATTR_MAX_STACK_SIZE
	.align		4
.L_2:
        /*000c*/ 	.byte	0x04, 0x23
        /*000e*/ 	.short	(.L_4 - .L_3)
	.align		4
.L_3:
        /*0010*/ 	.word	index@(triton__0d1d2d3de)
        /*0014*/ 	.word	0x00000000


	//----- nvinfo : EIATTR_MIN_STACK_SIZE
	.align		4
.L_4:
        /*0018*/ 	.byte	0x04, 0x12
        /*001a*/ 	.short	(.L_6 - .L_5)
	.align		4
.L_5:
        /*001c*/ 	.word	index@(triton__0d1d2d3de)
        /*0020*/ 	.word	0x00000000


	//----- nvinfo : EIATTR_FRAME_SIZE
	.align		4
.L_6:
        /*0024*/ 	.byte	0x04, 0x11
        /*0026*/ 	.short	(.L_8 - .L_7)
	.align		4
.L_7:
        /*0028*/ 	.word	index@(triton__0d1d2d3de)
        /*002c*/ 	.word	0x00000000
.L_8:


//--------------------- .nv.info.triton__0d1d2d3de --------------------------
	.section	.nv.info.triton__0d1d2d3de,"",@"SHT_CUDA_INFO"
	.align	4


	//----- nvinfo : EIATTR_CUDA_API_VERSION
	.align		4
        /*0000*/ 	.byte	0x04, 0x37
        /*0002*/ 	.short	(.L_10 - .L_9)
.L_9:
        /*0004*/ 	.word	0x0000007b


	//----- nvinfo : EIATTR_PARAM_CBANK
	.align		4
.L_10:
        /*0008*/ 	.byte	0x04, 0x0a
        /*000a*/ 	.short	(.L_12 - .L_11)
	.align		4
.L_11:
        /*000c*/ 	.word	index@(.nv.constant0.triton__0d1d2d3de)
        /*0010*/ 	.short	0x0160
        /*0012*/ 	.short	0x001c


	//----- nvinfo : EIATTR_CBANK_PARAM_SIZE
	.align		4
.L_12:
        /*0014*/ 	.byte	0x03, 0x19
        /*0016*/ 	.short	0x001c


	//----- nvinfo : EIATTR_KPARAM_INFO
	.align		4
        /*0018*/ 	.byte	0x04, 0x17
        /*001a*/ 	.short	(.L_14 - .L_13)
.L_13:
        /*001c*/ 	.word	0x00000000
        /*0020*/ 	.short	0x0003
        /*0022*/ 	.short	0x0018
        /*0024*/ 	.byte	0x00, 0xf0, 0x11, 0x00


	//----- nvinfo : EIATTR_KPARAM_INFO
	.align		4
.L_14:
        /*0028*/ 	.byte	0x04, 0x17
        /*002a*/ 	.short	(.L_16 - .L_15)
.L_15:
        /*002c*/ 	.word	0x00000000
        /*0030*/ 	.short	0x0002
        /*0032*/ 	.short	0x0010
        /*0034*/ 	.byte	0x00, 0xf0, 0x21, 0x00


	//----- nvinfo : EIATTR_KPARAM_INFO
	.align		4
.L_16:
        /*0038*/ 	.byte	0x04, 0x17
        /*003a*/ 	.short	(.L_18 - .L_17)
.L_17:
        /*003c*/ 	.word	0x00000000
        /*0040*/ 	.short	0x0001
        /*0042*/ 	.short	0x0008
        /*0044*/ 	.byte	0x00, 0xf0, 0x21, 0x00


	//----- nvinfo : EIATTR_KPARAM_INFO
	.align		4
.L_18:
        /*0048*/ 	.byte	0x04, 0x17
        /*004a*/ 	.short	(.L_20 - .L_19)
.L_19:
        /*004c*/ 	.word	0x00000000
        /*0050*/ 	.short	0x0000
        /*0052*/ 	.short	0x0000
        /*0054*/ 	.byte	0x00, 0xf0, 0x21, 0x00


	//----- nvinfo : EIATTR_MAXREG_COUNT
	.align		4
.L_20:
        /*0058*/ 	.byte	0x03, 0x1b
        /*005a*/ 	.short	0x00ff


	//----- nvinfo : EIATTR_EXIT_INSTR_OFFSETS
	.align		4
        /*005c*/ 	.byte	0x04, 0x1c
        /*005e*/ 	.short	(.L_22 - .L_21)


	//   ....[0]....
.L_21:
        /*0060*/ 	.word	0x00001040


	//----- nvinfo : EIATTR_MAX_THREADS
	.align		4
.L_22:
        /*0064*/ 	.byte	0x04, 0x05
        /*0066*/ 	.short	(.L_24 - .L_23)
.L_23:
        /*0068*/ 	.word	0x00000080
        /*006c*/ 	.word	0x00000001
        /*0070*/ 	.word	0x00000001


	//----- nvinfo : EIATTR_CRS_STACK_SIZE
	.align		4
.L_24:
        /*0074*/ 	.byte	0x04, 0x1e
        /*0076*/ 	.short	(.L_26 - .L_25)
.L_25:
        /*0078*/ 	.word	0x00000000
.L_26:


//--------------------- .nv.rel.action            --------------------------
	.section	.nv.rel.action,"",@"SHT_CUDA_RELOCINFO"
	.align	8
	.sectionentsize	8
        /*0000*/ 	.byte	0x73, 0x00, 0x00, 0x00, 0x00, 0x00, 0x00, 0x00, 0x00, 0x00, 0x00, 0x11, 0x25, 0x00, 0x05, 0x36


//--------------------- .nv.constant0.triton__0d1d2d3de --------------------------
	.section	.nv.constant0.triton__0d1d2d3de,"a",@progbits
	.align	4
.nv.constant0.triton__0d1d2d3de:
	.zero		380


//--------------------- .text.triton__0d1d2d3de   --------------------------
	.section	.text.triton__0d1d2d3de,"ax",@progbits
	.sectioninfo	@"SHI_REGISTERS=25"
	.align	128
        .global         triton__0d1d2d3de
        .type           triton__0d1d2d3de,@function
        .size           triton__0d1d2d3de,(.L_x_25 - triton__0d1d2d3de)
        .other          triton__0d1d2d3de,@"STO_CUDA_ENTRY STV_DEFAULT"
triton__0d1d2d3de:
.text.triton__0d1d2d3de:
[----:B------:R-:W-:-:S02]  /*0000*/  MOV R1, c[0x0][0x28] ;  /* 0x00000a0000017a02 */ /* 0x000fc40000000f00 */
[----:B------:R-:W0:Y:S01]  /*0010*/  S2R R0, SR_TID.X ;  /* 0x0000000000007919 */ /* 0x000e220000002100 */
[----:B------:R-:W-:Y:S01]  /*0020*/  MOV R5, 0x2 ;  /* 0x0000000200057802 */ /* 0x000fe20000000f00 */
[----:B------:R-:W-:Y:S02]  /*0030*/  ULDC.64 UR4, c[0x0][0x118] ;  /* 0x0000460000047ab9 */ /* 0x000fe40000000a00 */
[----:B------:R-:W1:Y:S01]  /*0040*/  S2R R3, SR_CTAID.X ;  /* 0x0000000000037919 */ /* 0x000e620000002500 */
[----:B0-----:R-:W-:-:S04]  /*0050*/  SHF.L.U32 R0, R0, 0x3, RZ ;  /* 0x0000000300007819 */ /* 0x001fc800000006ff */
[----:B------:R-:W-:-:S04]  /*0060*/  LOP3.LUT R0, R0, 0x3f8, RZ, 0xc0, !PT ;  /* 0x000003f800007812 */ /* 0x000fc800078ec0ff */
[----:B-1----:R-:W-:-:S05]  /*0070*/  LEA R2, R3, R0, 0xa ;  /* 0x0000000003027211 */ /* 0x002fca00078e50ff */
[----:B------:R-:W-:-:S06]  /*0080*/  IMAD.WIDE R8, R2, R5, c[0x0][0x168] ;  /* 0x00005a0002087625 */ /* 0x000fcc00078e0205 */
[----:B------:R-:W2:Y:S01]  /*0090*/  LDG.E.128 R8, [R8.64] ;  /* 0x0000000408087981 */ /* 0x000ea2000c1e1d00 */
[----:B------:R-:W-:-:S06]  /*00a0*/  IMAD.WIDE R4, R2, R5, c[0x0][0x160] ;  /* 0x0000580002047625 */ /* 0x000fcc00078e0205 */
[----:B------:R-:W5:Y:S01]  /*00b0*/  LDG.E.128 R4, [R4.64] ;  /* 0x0000000404047981 */ /* 0x000f62000c1e1d00 */
[----:B------:R-:W-:Y:S01]  /*00c0*/  BSSY B0, `(.L_x_0) ;  /* 0x000001e000007945 */ /* 0x000fe20003800000 */
[----:B--2---:R-:W-:Y:S02]  /*00d0*/  SHF.L.U32 R0, R8, 0x10, RZ ;  /* 0x0000001008007819 */ /* 0x004fe400000006ff */
[C---:B------:R-:W-:Y:S02]  /*00e0*/  SHF.L.U32 R12, R9.reuse, 0x10, RZ ;  /* 0x00000010090c7819 */ /* 0x040fe400000006ff */
[----:B------:R-:W-:Y:S01]  /*00f0*/  PRMT R3, R9, 0x7632, R3 ;  /* 0x0000763209037816 */ /* 0x000fe20000000003 */
[----:B------:R-:W-:Y:S01]  /*0100*/  FMUL R14, R0, 0.033333335071802139282 ;  /* 0x3d088889000e7820 */ /* 0x000fe20000400000 */
[----:B------:R-:W-:Y:S01]  /*0110*/  PRMT R0, R8, 0x7632, R0 ;  /* 0x0000763208007816 */ /* 0x000fe20000000000 */
[----:B------:R-:W-:Y:S01]  /*0120*/  FMUL R8, R12, 0.033333335071802139282 ;  /* 0x3d0888890c087820 */ /* 0x000fe20000400000 */
[----:B------:R-:W-:Y:S01]  /*0130*/  SHF.L.U32 R13, R3, 0x10, RZ ;  /* 0x00000010030d7819 */ /* 0x000fe200000006ff */
[----:B------:R-:W-:Y:S01]  /*0140*/  FADD.FTZ R15, |R14|, -RZ ;  /* 0x800000ff0e0f7221 */ /* 0x000fe20000010200 */
[----:B------:R-:W-:-:S04]  /*0150*/  SHF.L.U32 R0, R0, 0x10, RZ ;  /* 0x0000001000007819 */ /* 0x000fc800000006ff */
[----:B------:R-:W-:Y:S01]  /*0160*/  FSETP.GE.AND P0, PT, R15, 0.60000002384185791016, PT ;  /* 0x3f19999a0f00780b */ /* 0x000fe20003f06000 */
[----:B------:R-:W-:-:S12]  /*0170*/  FMUL R9, R0, 0.033333335071802139282 ;  /* 0x3d08888900097820 */ /* 0x000fd80000400000 */
[----:B------:R-:W-:Y:S05]  /*0180*/  @!P0 BRA `(.L_x_1) ;  /* 0x000000a000008947 */ /* 0x000fea0003800000 */
[C---:B------:R-:W-:Y:S01]  /*0190*/  FMUL R0, R15.reuse, 2.8853900432586669922 ;  /* 0x4038aa3b0f007820 */ /* 0x040fe20000400000 */
[----:B------:R-:W-:Y:S02]  /*01a0*/  MOV R3, 0x3f800000 ;  /* 0x3f80000000037802 */ /* 0x000fe40000000f00 */
[----:B------:R-:W-:-:S03]  /*01b0*/  FSETP.GE.AND P0, PT, R15, 9.010913848876953125, PT ;  /* 0x41102cb40f00780b */ /* 0x000fc60003f06000 */
[----:B------:R-:W0:Y:S02]  /*01c0*/  MUFU.EX2 R0, R0 ;  /* 0x0000000000007308 */ /* 0x000e240000000800 */
[----:B0-----:R-:W-:-:S06]  /*01d0*/  FADD R12, R0, 1 ;  /* 0x3f800000000c7421 */ /* 0x001fcc0000000000 */
[----:B------:R-:W0:Y:S02]  /*01e0*/  MUFU.RCP R12, R12 ;  /* 0x0000000c000c7308 */ /* 0x000e240000001000 */
[----:B0-----:R-:W-:-:S05]  /*01f0*/  FFMA.FTZ R3, R12, -2, R3 ;  /* 0xc00000000c037823 */ /* 0x001fca0000010003 */
[----:B------:R-:W-:-:S04]  /*0200*/  FSEL R3, R3, 1, !P0 ;  /* 0x3f80000003037808 */ /* 0x000fc80004000000 */
[----:B------:R-:W-:Y:S01]  /*0210*/  LOP3.LUT R3, R3, 0x80000000, R14, 0xf8, !PT ;  /* 0x8000000003037812 */ /* 0x000fe200078ef80e */
[----:B------:R-:W-:Y:S05]  /*0220*/  BRA `(.L_x_2) ;  /* 0x0000007000007947 */ /* 0x000fea0003800000 */
.L_x_1:
[----:B------:R-:W-:Y:S01]  /*0230*/  MOV R0, 0x3c80f082 ;  /* 0x3c80f08200007802 */ /* 0x000fe20000000f00 */
[----:B------:R-:W-:-:S04]  /*0240*/  FMUL R3, R14, R14 ;  /* 0x0000000e0e037220 */ /* 0x000fc80000400000 */
[----:B------:R-:W-:-:S04]  /*0250*/  FFMA.FTZ R0, R3, R0, -0.052303962409496307373 ;  /* 0xbd563cae03007423 */ /* 0x000fc80000010000 */
[----:B------:R-:W-:-:S04]  /*0260*/  FFMA.FTZ R0, R3, R0, 0.1331529766321182251 ;  /* 0x3e08594103007423 */ /* 0x000fc80000010000 */
[----:B------:R-:W-:-:S04]  /*0270*/  FFMA.FTZ R0, R3, R0, -0.33332768082618713379 ;  /* 0xbeaaa9ed03007423 */ /* 0x000fc80000010000 */
[----:B------:R-:W-:-:S04]  /*0280*/  FFMA.FTZ R3, R3, R0, RZ ;  /* 0x0000000003037223 */ /* 0x000fc800000100ff */
[----:B------:R-:W-:-:S02]  /*0290*/  FFMA.FTZ R3, R14, R3, R14 ;  /* 0x000000030e037223 */ /* 0x000fc4000001000e */
.L_x_2:
[----:B------:R-:W-:Y:S05]  /*02a0*/  BSYNC B0 ;  /* 0x0000000000007941 */ /* 0x000fea0003800000 */
.L_x_0:
[----:B------:R-:W-:Y:S01]  /*02b0*/  FADD.FTZ R15, |R9|, -RZ ;  /* 0x800000ff090f7221 */ /* 0x000fe20000010200 */
[----:B------:R-:W-:Y:S01]  /*02c0*/  BSSY B0, `(.L_x_3) ;  /* 0x0000015000007945 */ /* 0x000fe20003800000 */
[----:B------:R-:W-:-:S03]  /*02d0*/  FMUL R12, R13, 0.033333335071802139282 ;  /* 0x3d0888890d0c7820 */ /* 0x000fc60000400000 */
[----:B------:R-:W-:-:S13]  /*02e0*/  FSETP.GE.AND P0, PT, R15, 0.60000002384185791016, PT ;  /* 0x3f19999a0f00780b */ /* 0x000fda0003f06000 */
        /* <DEDUP_REMOVED lines=11> */
.L_x_4:
[----:B------:R-:W-:Y:S01]  /*03a0*/  MOV R0, 0x3c80f082 ;  /* 0x3c80f08200007802 */ /* 0x000fe20000000f00 */
[----:B------:R-:W-:-:S04]  /*03b0*/  FMUL R13, R9, R9 ;  /* 0x00000009090d7220 */ /* 0x000fc80000400000 */
[----:B------:R-:W-:-:S04]  /*03c0*/  FFMA.FTZ R0, R13, R0, -0.052303962409496307373 ;  /* 0xbd563cae0d007423 */ /* 0x000fc80000010000 */
[----:B------:R-:W-:-:S04]  /*03d0*/  FFMA.FTZ R0, R13, R0, 0.1331529766321182251 ;  /* 0x3e0859410d007423 */ /* 0x000fc80000010000 */
[----:B------:R-:W-:-:S04]  /*03e0*/  FFMA.FTZ R0, R13, R0, -0.33332768082618713379 ;  /* 0xbeaaa9ed0d007423 */ /* 0x000fc80000010000 */
[----:B------:R-:W-:-:S04]  /*03f0*/  FFMA.FTZ R0, R13, R0, RZ ;  /* 0x000000000d007223 */ /* 0x000fc800000100ff */
[----:B------:R-:W-:-:S02]  /*0400*/  FFMA.FTZ R9, R9, R0, R9 ;  /* 0x0000000009097223 */ /* 0x000fc40000010009 */
.L_x_5:
[----:B------:R-:W-:Y:S05]  /*0410*/  BSYNC B0 ;  /* 0x0000000000007941 */ /* 0x000fea0003800000 */
.L_x_3:
[----:B------:R-:W-:Y:S01]  /*0420*/  FADD.FTZ R15, |R8|, -RZ ;  /* 0x800000ff080f7221 */ /* 0x000fe20000010200 */
[----:B------:R-:W-:Y:S04]  /*0430*/  BSSY B0, `(.L_x_6) ;  /* 0x0000014000007945 */ /* 0x000fe80003800000 */
        /* <DEDUP_REMOVED lines=12> */
.L_x_7:
[----:B------:R-:W-:Y:S01]  /*0500*/  MOV R0, 0x3c80f082 ;  /* 0x3c80f08200007802 */ /* 0x000fe20000000f00 */
[----:B------:R-:W-:-:S04]  /*0510*/  FMUL R13, R8, R8 ;  /* 0x00000008080d7220 */ /* 0x000fc80000400000 */
[----:B------:R-:W-:-:S04]  /*0520*/  FFMA.FTZ R0, R13, R0, -0.052303962409496307373 ;  /* 0xbd563cae0d007423 */ /* 0x000fc80000010000 */
[----:B------:R-:W-:-:S04]  /*0530*/  FFMA.FTZ R0, R13, R0, 0.1331529766321182251 ;  /* 0x3e0859410d007423 */ /* 0x000fc80000010000 */
[----:B------:R-:W-:-:S04]  /*0540*/  FFMA.FTZ R0, R13, R0, -0.33332768082618713379 ;  /* 0xbeaaa9ed0d007423 */ /* 0x000fc80000010000 */
[----:B------:R-:W-:-:S04]  /*0550*/  FFMA.FTZ R13, R13, R0, RZ ;  /* 0x000000000d0d7223 */ /* 0x000fc800000100ff */
[----:B------:R-:W-:-:S02]  /*0560*/  FFMA.FTZ R8, R8, R13, R8 ;  /* 0x0000000d08087223 */ /* 0x000fc40000010008 */
.L_x_8:
[----:B------:R-:W-:Y:S05]  /*0570*/  BSYNC B0 ;  /* 0x0000000000007941 */ /* 0x000fea0003800000 */
.L_x_6:
[----:B------:R-:W-:Y:S01]  /*0580*/  FADD.FTZ R16, |R12|, -RZ ;  /* 0x800000ff0c107221 */ /* 0x000fe20000010200 */
[----:B------:R-:W-:Y:S01]  /*0590*/  SHF.L.U32 R13, R10, 0x10, RZ ;  /* 0x000000100a0d7819 */ /* 0x000fe200000006ff */
[----:B------:R-:W-:Y:S03]  /*05a0*/  BSSY B0, `(.L_x_9) ;  /* 0x0000015000007945 */ /* 0x000fe60003800000 */
        /* <DEDUP_REMOVED lines=13> */
.L_x_10:
[----:B------:R-:W-:Y:S01]  /*0680*/  MOV R0, 0x3c80f082 ;  /* 0x3c80f08200007802 */ /* 0x000fe20000000f00 */
[----:B------:R-:W-:-:S04]  /*0690*/  FMUL R15, R12, R12 ;  /* 0x0000000c0c0f7220 */ /* 0x000fc80000400000 */
[----:B------:R-:W-:-:S04]  /*06a0*/  FFMA.FTZ R0, R15, R0, -0.052303962409496307373 ;  /* 0xbd563cae0f007423 */ /* 0x000fc80000010000 */
[----:B------:R-:W-:-:S04]  /*06b0*/  FFMA.FTZ R0, R15, R0, 0.1331529766321182251 ;  /* 0x3e0859410f007423 */ /* 0x000fc80000010000 */
[----:B------:R-:W-:-:S04]  /*06c0*/  FFMA.FTZ R0, R15, R0, -0.33332768082618713379 ;  /* 0xbeaaa9ed0f007423 */ /* 0x000fc80000010000 */
[----:B------:R-:W-:-:S04]  /*06d0*/  FFMA.FTZ R15, R15, R0, RZ ;  /* 0x000000000f0f7223 */ /* 0x000fc800000100ff */
[----:B------:R-:W-:-:S02]  /*06e0*/  FFMA.FTZ R12, R12, R15, R12 ;  /* 0x0000000f0c0c7223 */ /* 0x000fc4000001000c */
.L_x_11:
[----:B------:R-:W-:Y:S05]  /*06f0*/  BSYNC B0 ;  /* 0x0000000000007941 */ /* 0x000fea0003800000 */
.L_x_9:
[----:B------:R-:W-:Y:S01]  /*0700*/  FADD.FTZ R16, |R13|, -RZ ;  /* 0x800000ff0d107221 */ /* 0x000fe20000010200 */
[----:B------:R-:W-:Y:S01]  /*0710*/  PRMT R10, R10, 0x7632, R10 ;  /* 0x000076320a0a7816 */ /* 0x000fe2000000000a */
[----:B------:R-:W-:Y:S03]  /*0720*/  BSSY B0, `(.L_x_12) ;  /* 0x0000016000007945 */ /* 0x000fe60003800000 */
[----:B------:R-:W-:Y:S02]  /*0730*/  FSETP.GE.AND P0, PT, R16, 0.60000002384185791016, PT ;  /* 0x3f19999a1000780b */ /* 0x000fe40003f06000 */
[----:B------:R-:W-:-:S05]  /*0740*/  SHF.L.U32 R10, R10, 0x10, RZ ;  /* 0x000000100a0a7819 */ /* 0x000fca00000006ff */
[----:B------:R-:W-:-:S06]  /*0750*/  FMUL R15, R10, 0.033333335071802139282 ;  /* 0x3d0888890a0f7820 */ /* 0x000fcc0000400000 */
        /* <DEDUP_REMOVED lines=11> */
.L_x_13:
[----:B------:R-:W-:Y:S01]  /*0810*/  MOV R0, 0x3c80f082 ;  /* 0x3c80f08200007802 */ /* 0x000fe20000000f00 */
[----:B------:R-:W-:-:S04]  /*0820*/  FMUL R17, R13, R13 ;  /* 0x0000000d0d117220 */ /* 0x000fc80000400000 */
[----:B------:R-:W-:-:S04]  /*0830*/  FFMA.FTZ R0, R17, R0, -0.052303962409496307373 ;  /* 0xbd563cae11007423 */ /* 0x000fc80000010000 */
[----:B------:R-:W-:-:S04]  /*0840*/  FFMA.FTZ R0, R17, R0, 0.1331529766321182251 ;  /* 0x3e08594111007423 */ /* 0x000fc80000010000 */
[----:B------:R-:W-:-:S04]  /*0850*/  FFMA.FTZ R0, R17, R0, -0.33332768082618713379 ;  /* 0xbeaaa9ed11007423 */ /* 0x000fc80000010000 */
[----:B------:R-:W-:-:S04]  /*0860*/  FFMA.FTZ R0, R17, R0, RZ ;  /* 0x0000000011007223 */ /* 0x000fc800000100ff */
[----:B------:R-:W-:-:S02]  /*0870*/  FFMA.FTZ R10, R0, R13, R13 ;  /* 0x0000000d000a7223 */ /* 0x000fc4000001000d */
.L_x_14:
[----:B------:R-:W-:Y:S05]  /*0880*/  BSYNC B0 ;  /* 0x0000000000007941 */ /* 0x000fea0003800000 */
.L_x_12:
        /* <DEDUP_REMOVED lines=16> */
.L_x_16:
[----:B------:R-:W-:Y:S01]  /*0990*/  MOV R0, 0x3c80f082 ;  /* 0x3c80f08200007802 */ /* 0x000fe20000000f00 */
[----:B------:R-:W-:-:S04]  /*09a0*/  FMUL R13, R15, R15 ;  /* 0x0000000f0f0d7220 */ /* 0x000fc80000400000 */
[----:B------:R-:W-:-:S04]  /*09b0*/  FFMA.FTZ R0, R13, R0, -0.052303962409496307373 ;  /* 0xbd563cae0d007423 */ /* 0x000fc80000010000 */
[----:B------:R-:W-:-:S04]  /*09c0*/  FFMA.FTZ R0, R13, R0, 0.1331529766321182251 ;  /* 0x3e0859410d007423 */ /* 0x000fc80000010000 */
[----:B------:R-:W-:-:S04]  /*09d0*/  FFMA.FTZ R0, R13, R0, -0.33332768082618713379 ;  /* 0xbeaaa9ed0d007423 */ /* 0x000fc80000010000 */
[----:B------:R-:W-:-:S04]  /*09e0*/  FFMA.FTZ R0, R13, R0, RZ ;  /* 0x000000000d007223 */ /* 0x000fc800000100ff */
[----:B------:R-:W-:-:S02]  /*09f0*/  FFMA.FTZ R13, R0, R15, R15 ;  /* 0x0000000f000d7223 */ /* 0x000fc4000001000f */
.L_x_17:
[----:B------:R-:W-:Y:S05]  /*0a00*/  BSYNC B0 ;  /* 0x0000000000007941 */ /* 0x000fea0003800000 */
.L_x_15:
        /* <DEDUP_REMOVED lines=17> */
.L_x_19:
[----:B------:R-:W-:Y:S01]  /*0b20*/  MOV R0, 0x3c80f082 ;  /* 0x3c80f08200007802 */ /* 0x000fe20000000f00 */
[----:B------:R-:W-:-:S04]  /*0b30*/  FMUL R15, R14, R14 ;  /* 0x0000000e0e0f7220 */ /* 0x000fc80000400000 */
[----:B------:R-:W-:-:S04]  /*0b40*/  FFMA.FTZ R0, R15, R0, -0.052303962409496307373 ;  /* 0xbd563cae0f007423 */ /* 0x000fc80000010000 */
[----:B------:R-:W-:-:S04]  /*0b50*/  FFMA.FTZ R0, R15, R0, 0.1331529766321182251 ;  /* 0x3e0859410f007423 */ /* 0x000fc80000010000 */
[----:B------:R-:W-:-:S04]  /*0b60*/  FFMA.FTZ R0, R15, R0, -0.33332768082618713379 ;  /* 0xbeaaa9ed0f007423 */ /* 0x000fc80000010000 */
[----:B------:R-:W-:-:S04]  /*0b70*/  FFMA.FTZ R15, R15, R0, RZ ;  /* 0x000000000f0f7223 */ /* 0x000fc800000100ff */
[----:B------:R-:W-:-:S02]  /*0b80*/  FFMA.FTZ R14, R15, R14, R14 ;  /* 0x0000000e0f0e7223 */ /* 0x000fc4000001000e */
.L_x_20:
[----:B------:R-:W-:Y:S05]  /*0b90*/  BSYNC B0 ;  /* 0x0000000000007941 */ /* 0x000fea0003800000 */
.L_x_18:
[----:B------:R-:W-:Y:S01]  /*0ba0*/  FADD.FTZ R22, |R11|, -RZ ;  /* 0x800000ff0b167221 */ /* 0x000fe20000010200 */
[C---:B-----5:R-:W-:Y:S01]  /*0bb0*/  PRMT R18, R4.reuse, 0x7632, R18 ;  /* 0x0000763204127816 */ /* 0x060fe20000000012 */
[----:B------:R-:W-:Y:S01]  /*0bc0*/  BSSY B0, `(.L_x_21) ;  /* 0x0000020000007945 */ /* 0x000fe20003800000 */
[----:B------:R-:W-:Y:S02]  /*0bd0*/  SHF.L.U32 R16, R4, 0x10, RZ ;  /* 0x0000001004107819 */ /* 0x000fe400000006ff */
[----:B------:R-:W-:Y:S02]  /*0be0*/  FSETP.GE.AND P0, PT, R22, 0.60000002384185791016, PT ;  /* 0x3f19999a1600780b */ /* 0x000fe40003f06000 */
[----:B------:R-:W-:Y:S02]  /*0bf0*/  PRMT R0, R5, 0x7632, R0 ;  /* 0x0000763205007816 */ /* 0x000fe40000000000 */
[----:B------:R-:W-:Y:S02]  /*0c00*/  PRMT R4, R6, 0x7632, R4 ;  /* 0x0000763206047816 */ /* 0x000fe40000000004 */
[----:B------:R-:W-:-:S02]  /*0c10*/  PRMT R15, R7, 0x7632, R15 ;  /* 0x00007632070f7816 */ /* 0x000fc4000000000f */
[----:B------:R-:W-:Y:S02]  /*0c20*/  SHF.L.U32 R17, R5, 0x10, RZ ;  /* 0x0000001005117819 */ /* 0x000fe400000006ff */
[----:B------:R-:W-:Y:S02]  /*0c30*/  SHF.L.U32 R6, R6, 0x10, RZ ;  /* 0x0000001006067819 */ /* 0x000fe400000006ff */
[----:B------:R-:W-:Y:S02]  /*0c40*/  SHF.L.U32 R7, R7, 0x10, RZ ;  /* 0x0000001007077819 */ /* 0x000fe400000006ff */
[----:B------:R-:W-:Y:S02]  /*0c50*/  SHF.R.S32.HI R5, RZ, 0x1f, R2 ;  /* 0x0000001fff057819 */ /* 0x000fe40000011402 */
[----:B------:R-:W-:Y:S02]  /*0c60*/  SHF.L.U32 R18, R18, 0x10, RZ ;  /* 0x0000001012127819 */ /* 0x000fe400000006ff */
[----:B------:R-:W-:-:S02]  /*0c70*/  SHF.L.U32 R21, R0, 0x10, RZ ;  /* 0x0000001000157819 */ /* 0x000fc400000006ff */
[----:B------:R-:W-:Y:S02]  /*0c80*/  SHF.L.U32 R4, R4, 0x10, RZ ;  /* 0x0000001004047819 */ /* 0x000fe400000006ff */
[----:B------:R-:W-:Y:S01]  /*0c90*/  SHF.L.U32 R15, R15, 0x10, RZ ;  /* 0x000000100f0f7819 */ /* 0x000fe200000006ff */
        /* <DEDUP_REMOVED lines=11> */
.L_x_22:
[----:B------:R-:W-:Y:S01]  /*0d50*/  MOV R0, 0x3c80f082 ;  /* 0x3c80f08200007802 */ /* 0x000fe20000000f00 */
[----:B------:R-:W-:-:S04]  /*0d60*/  FMUL R19, R11, R11 ;  /* 0x0000000b0b137220 */ /* 0x000fc80000400000 */
[----:B------:R-:W-:-:S04]  /*0d70*/  FFMA.FTZ R0, R19, R0, -0.052303962409496307373 ;  /* 0xbd563cae13007423 */ /* 0x000fc80000010000 */
[----:B------:R-:W-:-:S04]  /*0d80*/  FFMA.FTZ R0, R19, R0, 0.1331529766321182251 ;  /* 0x3e08594113007423 */ /* 0x000fc80000010000 */
[----:B------:R-:W-:-:S04]  /*0d90*/  FFMA.FTZ R0, R19, R0, -0.33332768082618713379 ;  /* 0xbeaaa9ed13007423 */ /* 0x000fc80000010000 */
[----:B------:R-:W-:-:S04]  /*0da0*/  FFMA.FTZ R0, R19, R0, RZ ;  /* 0x0000000013007223 */ /* 0x000fc800000100ff */
[----:B------:R-:W-:-:S02]  /*0db0*/  FFMA.FTZ R11, R0, R11, R11 ;  /* 0x0000000b000b7223 */ /* 0x000fc4000001000b */
.L_x_23:
[----:B------:R-:W-:Y:S05]  /*0dc0*/  BSYNC B0 ;  /* 0x0000000000007941 */ /* 0x000fea0003800000 */
.L_x_21:
[----:B------:R-:W-:Y:S01]  /*0dd0*/  FMUL R0, R21, 30 ;  /* 0x41f0000015007820 */ /* 0x000fe20000400000 */
[----:B------:R-:W-:Y:S01]  /*0de0*/  FMUL R16, R16, 30 ;  /* 0x41f0000010107820 */ /* 0x000fe20000400000 */
[----:B------:R-:W-:Y:S01]  /*0df0*/  FFMA R3, -R3, R3, 1 ;  /* 0x3f80000003037423 */ /* 0x000fe20000000103 */
[----:B------:R-:W-:Y:S01]  /*0e00*/  FFMA R19, -R12, R12, 1 ;  /* 0x3f8000000c137423 */ /* 0x000fe2000000010c */
[----:B------:R-:W-:Y:S01]  /*0e10*/  FMUL R17, R17, 30 ;  /* 0x41f0000011117820 */ /* 0x000fe20000400000 */
[----:B------:R-:W-:Y:S01]  /*0e20*/  FFMA R8, -R8, R8, 1 ;  /* 0x3f80000008087423 */ /* 0x000fe20000000108 */
[----:B------:R-:W-:Y:S01]  /*0e30*/  FMUL R16, R16, R3 ;  /* 0x0000000310107220 */ /* 0x000fe20000400000 */
[----:B------:R-:W-:Y:S01]  /*0e40*/  FMUL R19, R0, R19 ;  /* 0x0000001300137220 */ /* 0x000fe20000400000 */
[----:B------:R-:W-:Y:S01]  /*0e50*/  FMUL R18, R18, 30 ;  /* 0x41f0000012127820 */ /* 0x000fe20000400000 */
[----:B------:R-:W-:Y:S01]  /*0e60*/  FFMA R9, -R9, R9, 1 ;  /* 0x3f80000009097423 */ /* 0x000fe20000000109 */
[----:B------:R-:W-:Y:S01]  /*0e70*/  FMUL R15, R15, 30 ;  /* 0x41f000000f0f7820 */ /* 0x000fe20000400000 */
[----:B------:R-:W-:Y:S01]  /*0e80*/  FMUL R7, R7, 30 ;  /* 0x41f0000007077820 */ /* 0x000fe20000400000 */
[----:B------:R-:W-:Y:S01]  /*0e90*/  FMUL R4, R4, 30 ;  /* 0x41f0000004047820 */ /* 0x000fe20000400000 */
[----:B------:R-:W-:Y:S01]  /*0ea0*/  FMUL R6, R6, 30 ;  /* 0x41f0000006067820 */ /* 0x000fe20000400000 */
[----:B------:R-:W-:Y:S01]  /*0eb0*/  FFMA R3, -R10, R10, 1 ;  /* 0x3f8000000a037423 */ /* 0x000fe2000000010a */
[----:B------:R-:W-:Y:S01]  /*0ec0*/  FFMA R13, -R13, R13, 1 ;  /* 0x3f8000000d0d7423 */ /* 0x000fe2000000010d */
[----:B------:R-:W-:Y:S01]  /*0ed0*/  FFMA R14, -R14, R14, 1 ;  /* 0x3f8000000e0e7423 */ /* 0x000fe2000000010e */
[----:B------:R-:W-:Y:S01]  /*0ee0*/  FFMA R0, -R11, R11, 1 ;  /* 0x3f8000000b007423 */ /* 0x000fe2000000010b */
[----:B------:R-:W-:Y:S01]  /*0ef0*/  FMUL R8, R17, R8 ;  /* 0x0000000811087220 */ /* 0x000fe20000400000 */
[----:B------:R-:W-:Y:S01]  /*0f00*/  FMUL R9, R18, R9 ;  /* 0x0000000912097220 */ /* 0x000fe20000400000 */
[----:B------:R-:W-:Y:S01]  /*0f10*/  FMUL R3, R6, R3 ;  /* 0x0000000306037220 */ /* 0x000fe20000400000 */
[----:B------:R-:W-:Y:S01]  /*0f20*/  FMUL R13, R4, R13 ;  /* 0x0000000d040d7220 */ /* 0x000fe20000400000 */
[----:B------:R-:W-:Y:S01]  /*0f30*/  FMUL R7, R7, R14 ;  /* 0x0000000e07077220 */ /* 0x000fe20000400000 */
[----:B------:R-:W-:Y:S01]  /*0f40*/  FMUL R0, R15, R0 ;  /* 0x000000000f007220 */ /* 0x000fe20000400000 */
[----:B------:R-:W-:Y:S01]  /*0f50*/  FMUL R8, R8, 0.033333335071802139282 ;  /* 0x3d08888908087820 */ /* 0x000fe20000400000 */
[----:B------:R-:W-:Y:S01]  /*0f60*/  FMUL R19, R19, 0.033333335071802139282 ;  /* 0x3d08888913137820 */ /* 0x000fe20000400000 */
[----:B------:R-:W-:Y:S01]  /*0f70*/  FMUL R16, R16, 0.033333335071802139282 ;  /* 0x3d08888910107820 */ /* 0x000fe20000400000 */
[----:B------:R-:W-:Y:S01]  /*0f80*/  FMUL R9, R9, 0.033333335071802139282 ;  /* 0x3d08888909097820 */ /* 0x000fe20000400000 */
[----:B------:R-:W-:Y:S01]  /*0f90*/  FMUL R3, R3, 0.033333335071802139282 ;  /* 0x3d08888903037820 */ /* 0x000fe20000400000 */
[----:B------:R-:W-:Y:S01]  /*0fa0*/  FMUL R6, R13, 0.033333335071802139282 ;  /* 0x3d0888890d067820 */ /* 0x000fe20000400000 */
[----:B------:R-:W-:Y:S01]  /*0fb0*/  FMUL R7, R7, 0.033333335071802139282 ;  /* 0x3d08888907077820 */ /* 0x000fe20000400000 */
[----:B------:R-:W-:Y:S01]  /*0fc0*/  FMUL R0, R0, 0.033333335071802139282 ;  /* 0x3d08888900007820 */ /* 0x000fe20000400000 */
[----:B------:R-:W-:-:S02]  /*0fd0*/  LEA R4, P0, R2, c[0x0][0x170], 0x1 ;  /* 0x00005c0002047a11 */ /* 0x000fc400078008ff */
[----:B------:R-:W-:Y:S02]  /*0fe0*/  F2FP.BF16.F32.PACK_AB R17, R19, R8 ;  /* 0x000000081311723e */ /* 0x000fe400000010ff */
[----:B------:R-:W-:Y:S02]  /*0ff0*/  LEA.HI.X R5, R2, c[0x0][0x174], R5, 0x1, P0 ;  /* 0x00005d0002057a11 */ /* 0x000fe400000f0c05 */
[----:B------:R-:W-:Y:S02]  /*1000*/  F2FP.BF16.F32.PACK_AB R16, R9, R16 ;  /* 0x000000100910723e */ /* 0x000fe400000010ff */
[----:B------:R-:W-:Y:S02]  /*1010*/  F2FP.BF16.F32.PACK_AB R18, R6, R3 ;  /* 0x000000030612723e */ /* 0x000fe400000010ff */
[----:B------:R-:W-:-:S05]  /*1020*/  F2FP.BF16.F32.PACK_AB R19, R0, R7 ;  /* 0x000000070013723e */ /* 0x000fca00000010ff */
[----:B------:R-:W-:Y:S01]  /*1030*/  STG.E.128 [R4.64], R16 ;  /* 0x0000001004007986 */ /* 0x000fe2000c101d04 */
[----:B------:R-:W-:Y:S05]  /*1040*/  EXIT ;  /* 0x000000000000794d */ /* 0x000fea0003800000 */
.L_x_24:
[----:B------:R-:W-:-:S00]  /*1050*/  BRA `(.L_x_24) ;  /* 0xfffffff000007947 */ /* 0x000fc0000383ffff */
[----:B------:R-:W-:-:S00]  /*1060*/  NOP ;  /* 0x0000000000007918 */ /* 0x000fc00000000000 */
        /* <DEDUP_REMOVED lines=9> */
.L_x_25:


//--------------------- .nv.global.init           --------------------------
	.section	.nv.global.init,"aw",@progbits
.nv.global.init:
	.type		_$_str,@object
	.size		_$_str,(.L_0 - _$_str)
_$_str:
        /*0000*/ 	.byte	0x5f, 0x5f, 0x43, 0x55, 0x44, 0x41, 0x5f, 0x46, 0x54, 0x5a, 0x00
.L_0:
